//
// Generated by NVIDIA NVVM Compiler
//
// Compiler Build ID: CL-36424714
// Cuda compilation tools, release 13.0, V13.0.88
// Based on NVVM 20.0.0
//

.version 9.0
.target sm_100
.address_size 64

	// .globl	_Z16GPUpartitionningPiiS_iS_
.extern .func  (.param .b32 func_retval0) vprintf
(
	.param .b64 vprintf_param_0,
	.param .b64 vprintf_param_1
)
;
.global .align 1 .b8 $str[53] = {111, 102, 102, 115, 101, 116, 32, 37, 100, 32, 97, 95, 116, 111, 112, 32, 37, 100, 32, 97, 95, 98, 111, 116, 32, 37, 100, 32, 97, 32, 37, 100, 32, 98, 32, 37, 100, 32, 97, 105, 100, 32, 37, 100, 32, 98, 105, 100, 32, 37, 100, 10};
.global .align 1 .b8 $str$1[7] = {109, 101, 114, 103, 101, 10};
.global .align 1 .b8 $str$2[73] = {110, 97, 32, 37, 100, 32, 97, 105, 100, 32, 37, 100, 32, 110, 98, 32, 37, 100, 32, 98, 105, 100, 32, 37, 100, 32, 105, 110, 100, 101, 120, 32, 37, 100, 32, 40, 110, 97, 43, 110, 98, 41, 47, 40, 98, 108, 111, 99, 107, 68, 105, 109, 46, 120, 32, 42, 32, 103, 114, 105, 100, 68, 105, 109, 46, 120, 41, 32, 37, 100, 32, 10};

.visible .entry _Z16GPUpartitionningPiiS_iS_(
	.param .u64 .ptr .align 1 _Z16GPUpartitionningPiiS_iS__param_0,
	.param .u32 _Z16GPUpartitionningPiiS_iS__param_1,
	.param .u64 .ptr .align 1 _Z16GPUpartitionningPiiS_iS__param_2,
	.param .u32 _Z16GPUpartitionningPiiS_iS__param_3,
	.param .u64 .ptr .align 1 _Z16GPUpartitionningPiiS_iS__param_4
)
{
	.local .align 8 .b8 	__local_depot0[32];
	.reg .b64 	%SP;
	.reg .b64 	%SPL;
	.reg .pred 	%p<15>;
	.reg .b32 	%r<129>;
	.reg .b64 	%rd<54>;

	mov.u64 	%SPL, __local_depot0;
	cvta.local.u64 	%SP, %SPL;
	ld.param.u64 	%rd8, [_Z16GPUpartitionningPiiS_iS__param_0];
	ld.param.u32 	%r70, [_Z16GPUpartitionningPiiS_iS__param_1];
	ld.param.u64 	%rd9, [_Z16GPUpartitionningPiiS_iS__param_2];
	ld.param.u32 	%r71, [_Z16GPUpartitionningPiiS_iS__param_3];
	ld.param.u64 	%rd10, [_Z16GPUpartitionningPiiS_iS__param_4];
	cvta.to.global.u64 	%rd1, %rd10;
	cvta.to.global.u64 	%rd2, %rd9;
	cvta.to.global.u64 	%rd3, %rd8;
	add.u64 	%rd11, %SP, 0;
	add.u64 	%rd4, %SPL, 0;
	mov.u32 	%r73, %ctaid.x;
	mov.u32 	%r74, %ntid.x;
	mov.u32 	%r75, %tid.x;
	mad.lo.s32 	%r76, %r73, %r74, %r75;
	add.s32 	%r1, %r71, %r70;
	mul.lo.s32 	%r77, %r1, %r76;
	mov.u32 	%r78, %nctaid.x;
	mul.lo.s32 	%r2, %r74, %r78;
	div.u32 	%r3, %r77, %r2;
	setp.eq.s32 	%p1, %r76, 0;
	mov.b32 	%r111, 0;
	mov.u32 	%r110, %r111;
	@%p1 bra 	$L__BB0_6;
	sub.s32 	%r80, %r3, %r70;
	setp.gt.s32 	%p2, %r3, %r70;
	selp.b32 	%r104, %r80, 0, %p2;
	min.s32 	%r103, %r3, %r70;
	mov.u64 	%rd12, $str;
	mov.u32 	%r105, %r104;
$L__BB0_2:
	st.local.v2.u32 	[%rd4], {%r102, %r103};
	st.local.v2.u32 	[%rd4+8], {%r105, %r111};
	st.local.u32 	[%rd4+16], %r110;
	cvta.global.u64 	%rd13, %rd12;
	{ // callseq 0, 0
	.param .b64 param0;
	st.param.b64 	[param0], %rd13;
	.param .b64 param1;
	st.param.b64 	[param1], %rd11;
	.param .b32 retval0;
	call.uni (retval0), 
	vprintf, 
	(
	param0, 
	param1
	);
	ld.param.b32 	%r81, [retval0];
	} // callseq 0
	sub.s32 	%r83, %r103, %r105;
	shr.u32 	%r84, %r83, 31;
	add.s32 	%r85, %r83, %r84;
	shr.s32 	%r102, %r85, 1;
	sub.s32 	%r111, %r103, %r102;
	add.s32 	%r110, %r102, %r104;
	mul.wide.s32 	%rd15, %r111, 4;
	add.s64 	%rd5, %rd3, %rd15;
	ld.global.u32 	%r86, [%rd5];
	mul.wide.s32 	%rd16, %r110, 4;
	add.s64 	%rd6, %rd2, %rd16;
	ld.global.u32 	%r87, [%rd6+-4];
	setp.le.s32 	%p3, %r86, %r87;
	@%p3 bra 	$L__BB0_5;
	ld.global.u32 	%r88, [%rd5+-4];
	ld.global.u32 	%r89, [%rd6];
	setp.le.s32 	%p4, %r88, %r89;
	@%p4 bra 	$L__BB0_6;
	add.s32 	%r103, %r111, -1;
	add.s32 	%r104, %r110, 1;
	bra.uni 	$L__BB0_2;
$L__BB0_5:
	add.s32 	%r105, %r111, 1;
	bra.uni 	$L__BB0_2;
$L__BB0_6:
	mov.u64 	%rd17, $str$1;
	cvta.global.u64 	%rd18, %rd17;
	{ // callseq 1, 0
	.param .b64 param0;
	st.param.b64 	[param0], %rd18;
	.param .b64 param1;
	st.param.b64 	[param1], 0;
	.param .b32 retval0;
	call.uni (retval0), 
	vprintf, 
	(
	param0, 
	param1
	);
	ld.param.b32 	%r90, [retval0];
	} // callseq 1
	div.u32 	%r20, %r1, %r2;
	st.local.v2.u32 	[%rd4], {%r70, %r111};
	st.local.v2.u32 	[%rd4+8], {%r71, %r110};
	st.local.v2.u32 	[%rd4+16], {%r3, %r20};
	mov.u64 	%rd19, $str$2;
	cvta.global.u64 	%rd20, %rd19;
	{ // callseq 2, 0
	.param .b64 param0;
	st.param.b64 	[param0], %rd20;
	.param .b64 param1;
	st.param.b64 	[param1], %rd11;
	.param .b32 retval0;
	call.uni (retval0), 
	vprintf, 
	(
	param0, 
	param1
	);
	ld.param.b32 	%r92, [retval0];
	} // callseq 2
	setp.lt.s32 	%p5, %r20, 1;
	@%p5 bra 	$L__BB0_28;
	and.b32  	%r21, %r20, 3;
	setp.lt.u32 	%p6, %r20, 4;
	mov.b32 	%r124, 0;
	@%p6 bra 	$L__BB0_22;
	and.b32  	%r124, %r20, 2147483644;
	neg.s32 	%r108, %r124;
	mov.b32 	%r109, 0;
	cvt.s64.s32 	%rd34, %r3;
$L__BB0_9:
	mul.wide.s32 	%rd22, %r111, 4;
	add.s64 	%rd23, %rd3, %rd22;
	ld.global.u32 	%r28, [%rd23];
	mul.wide.s32 	%rd24, %r110, 4;
	add.s64 	%rd25, %rd2, %rd24;
	ld.global.u32 	%r29, [%rd25];
	setp.ge.s32 	%p7, %r28, %r29;
	@%p7 bra 	$L__BB0_11;
	add.s32 	%r97, %r109, %r3;
	mul.wide.s32 	%rd28, %r97, 4;
	add.s64 	%rd29, %rd1, %rd28;
	st.global.u32 	[%rd29], %r28;
	add.s32 	%r111, %r111, 1;
	bra.uni 	$L__BB0_12;
$L__BB0_11:
	add.s32 	%r96, %r109, %r3;
	mul.wide.s32 	%rd26, %r96, 4;
	add.s64 	%rd27, %rd1, %rd26;
	st.global.u32 	[%rd27], %r29;
	add.s32 	%r110, %r110, 1;
$L__BB0_12:
	mul.wide.s32 	%rd30, %r111, 4;
	add.s64 	%rd31, %rd3, %rd30;
	ld.global.u32 	%r34, [%rd31];
	mul.wide.s32 	%rd32, %r110, 4;
	add.s64 	%rd33, %rd2, %rd32;
	ld.global.u32 	%r35, [%rd33];
	setp.lt.s32 	%p8, %r34, %r35;
	cvt.u64.u32 	%rd35, %r109;
	add.s64 	%rd36, %rd35, %rd34;
	shl.b64 	%rd37, %rd36, 2;
	add.s64 	%rd7, %rd1, %rd37;
	@%p8 bra 	$L__BB0_14;
	st.global.u32 	[%rd7+4], %r35;
	add.s32 	%r110, %r110, 1;
	bra.uni 	$L__BB0_15;
$L__BB0_14:
	st.global.u32 	[%rd7+4], %r34;
	add.s32 	%r111, %r111, 1;
$L__BB0_15:
	mul.wide.s32 	%rd38, %r111, 4;
	add.s64 	%rd39, %rd3, %rd38;
	ld.global.u32 	%r40, [%rd39];
	mul.wide.s32 	%rd40, %r110, 4;
	add.s64 	%rd41, %rd2, %rd40;
	ld.global.u32 	%r41, [%rd41];
	setp.lt.s32 	%p9, %r40, %r41;
	@%p9 bra 	$L__BB0_17;
	st.global.u32 	[%rd7+8], %r41;
	add.s32 	%r110, %r110, 1;
	bra.uni 	$L__BB0_18;
$L__BB0_17:
	st.global.u32 	[%rd7+8], %r40;
	add.s32 	%r111, %r111, 1;
$L__BB0_18:
	mul.wide.s32 	%rd42, %r111, 4;
	add.s64 	%rd43, %rd3, %rd42;
	ld.global.u32 	%r46, [%rd43];
	mul.wide.s32 	%rd44, %r110, 4;
	add.s64 	%rd45, %rd2, %rd44;
	ld.global.u32 	%r47, [%rd45];
	setp.lt.s32 	%p10, %r46, %r47;
	@%p10 bra 	$L__BB0_20;
	st.global.u32 	[%rd7+12], %r47;
	add.s32 	%r110, %r110, 1;
	bra.uni 	$L__BB0_21;
$L__BB0_20:
	st.global.u32 	[%rd7+12], %r46;
	add.s32 	%r111, %r111, 1;
$L__BB0_21:
	add.s32 	%r109, %r109, 4;
	add.s32 	%r108, %r108, 4;
	setp.ne.s32 	%p11, %r108, 0;
	@%p11 bra 	$L__BB0_9;
$L__BB0_22:
	setp.eq.s32 	%p12, %r21, 0;
	@%p12 bra 	$L__BB0_28;
	neg.s32 	%r123, %r21;
$L__BB0_24:
	.pragma "nounroll";
	mul.wide.s32 	%rd46, %r111, 4;
	add.s64 	%rd47, %rd3, %rd46;
	ld.global.u32 	%r62, [%rd47];
	mul.wide.s32 	%rd48, %r110, 4;
	add.s64 	%rd49, %rd2, %rd48;
	ld.global.u32 	%r63, [%rd49];
	setp.lt.s32 	%p13, %r62, %r63;
	@%p13 bra 	$L__BB0_26;
	add.s32 	%r98, %r124, %r3;
	mul.wide.s32 	%rd50, %r98, 4;
	add.s64 	%rd51, %rd1, %rd50;
	st.global.u32 	[%rd51], %r63;
	add.s32 	%r110, %r110, 1;
	bra.uni 	$L__BB0_27;
$L__BB0_26:
	add.s32 	%r99, %r124, %r3;
	mul.wide.s32 	%rd52, %r99, 4;
	add.s64 	%rd53, %rd1, %rd52;
	st.global.u32 	[%rd53], %r62;
	add.s32 	%r111, %r111, 1;
$L__BB0_27:
	add.s32 	%r124, %r124, 1;
	add.s32 	%r123, %r123, 1;
	setp.ne.s32 	%p14, %r123, 0;
	@%p14 bra 	$L__BB0_24;
$L__BB0_28:
	ret;

}


// ===== COMPILED SASS (sm_100) =====

	.target	sm_100

	.elftype	@"ET_EXEC"


//--------------------- .note.nv.tkinfo           --------------------------
	.section	.note.nv.tkinfo,"",@"SHT_NOTE"
	.sectionflags	@"SHF_NOTE_NV_TKINFO"
	.tkinfo
        /*0018*/ 	.word	0x00000002
        /*0030*/ 	.string	""
        /*0030*/ 	.string	"ptxas"
        /*0030*/ 	.string	"Cuda compilation tools, release 13.0, V13.0.88"
        /*0030*/ 	.string	"Build cuda_13.0.r13.0/compiler.36424714_0"
        /*0030*/ 	.string	"-arch sm_100 -m 64 "



//--------------------- .note.nv.cuinfo           --------------------------
	.section	.note.nv.cuinfo,"",@"SHT_NOTE"
	.sectionflags	@"SHF_NOTE_NV_CUINFO"
        /*0018*/ 	.short	0x0002
        /*001a*/ 	.short	0x0064
        /*001c*/ 	.short	0x0082
	.zero		2


//--------------------- .nv.info                  --------------------------
	.section	.nv.info,"",@"SHT_CUDA_INFO"
	.align	4


	//----- nvinfo : EIATTR_REGCOUNT
	.align		4
        /*0000*/ 	.byte	0x04, 0x2f
        /*0002*/ 	.short	(.L_4 - .L_3)
	.align		4
.L_3:
        /*0004*/ 	.word	index@(_Z16GPUpartitionningPiiS_iS_)
        /*0008*/ 	.word	0x00000020


	//----- nvinfo : EIATTR_FRAME_SIZE
	.align		4
.L_4:
        /*000c*/ 	.byte	0x04, 0x11
        /*000e*/ 	.short	(.L_6 - .L_5)
	.align		4
.L_5:
        /*0010*/ 	.word	index@(_Z16GPUpartitionningPiiS_iS_)
        /*0014*/ 	.word	0x00000020


	//----- nvinfo : EIATTR_MIN_STACK_SIZE
	.align		4
.L_6:
        /*0018*/ 	.byte	0x04, 0x12
        /*001a*/ 	.short	(.L_8 - .L_7)
	.align		4
.L_7:
        /*001c*/ 	.word	index@(_Z16GPUpartitionningPiiS_iS_)
        /*0020*/ 	.word	0x00000020
.L_8:


//--------------------- .nv.compat                --------------------------
	.section	.nv.compat,"",@"SHT_CUDA_COMPAT_INFO"
	.align	4
        /*0000*/ 	.byte	0x02, 0x09, 0x00, 0x00, 0x02, 0x02, 0x01, 0x00, 0x02, 0x05, 0x05, 0x00, 0x03, 0x07, 0x01, 0x01
        /*0010*/ 	.byte	0x02, 0x03, 0x00, 0x00, 0x02, 0x06, 0x01, 0x00, 0x04, 0x0b, 0x08, 0x00, 0x09, 0x00, 0x00, 0x00
        /*0020*/ 	.byte	0x00, 0x00, 0x00, 0x00


//--------------------- .nv.info._Z16GPUpartitionningPiiS_iS_ --------------------------
	.section	.nv.info._Z16GPUpartitionningPiiS_iS_,"",@"SHT_CUDA_INFO"
	.sectionflags	@""
	.align	4


	//----- nvinfo : EIATTR_CUDA_API_VERSION
	.align		4
        /*0000*/ 	.byte	0x04, 0x37
        /*0002*/ 	.short	(.L_10 - .L_9)
.L_9:
        /*0004*/ 	.word	0x00000082


	//----- nvinfo : EIATTR_KPARAM_INFO
	.align		4
.L_10:
        /*0008*/ 	.byte	0x04, 0x17
        /*000a*/ 	.short	(.L_12 - .L_11)
.L_11:
        /*000c*/ 	.word	0x00000000
        /*0010*/ 	.short	0x0004
        /*0012*/ 	.short	0x0020
        /*0014*/ 	.byte	0x00, 0xf5, 0x21, 0x00


	//----- nvinfo : EIATTR_KPARAM_INFO
	.align		4
.L_12:
        /*0018*/ 	.byte	0x04, 0x17
        /*001a*/ 	.short	(.L_14 - .L_13)
.L_13:
        /*001c*/ 	.word	0x00000000
        /*0020*/ 	.short	0x0003
        /*0022*/ 	.short	0x0018
        /*0024*/ 	.byte	0x00, 0xf0, 0x11, 0x00


	//----- nvinfo : EIATTR_KPARAM_INFO
	.align		4
.L_14:
        /*0028*/ 	.byte	0x04, 0x17
        /*002a*/ 	.short	(.L_16 - .L_15)
.L_15:
        /*002c*/ 	.word	0x00000000
        /*0030*/ 	.short	0x0002
        /*0032*/ 	.short	0x0010
        /*0034*/ 	.byte	0x00, 0xf5, 0x21, 0x00


	//----- nvinfo : EIATTR_KPARAM_INFO
	.align		4
.L_16:
        /*0038*/ 	.byte	0x04, 0x17
        /*003a*/ 	.short	(.L_18 - .L_17)
.L_17:
        /*003c*/ 	.word	0x00000000
        /*0040*/ 	.short	0x0001
        /*0042*/ 	.short	0x0008
        /*0044*/ 	.byte	0x00, 0xf0, 0x11, 0x00


	//----- nvinfo : EIATTR_KPARAM_INFO
	.align		4
.L_18:
        /*0048*/ 	.byte	0x04, 0x17
        /*004a*/ 	.short	(.L_20 - .L_19)
.L_19:
        /*004c*/ 	.word	0x00000000
        /*0050*/ 	.short	0x0000
        /*0052*/ 	.short	0x0000
        /*0054*/ 	.byte	0x00, 0xf5, 0x21, 0x00


	//----- nvinfo : EIATTR_SPARSE_MMA_MASK
	.align		4
.L_20:
        /*0058*/ 	.byte	0x03, 0x50
        /*005a*/ 	.short	0x0000


	//----- nvinfo : EIATTR_MAXREG_COUNT
	.align		4
        /*005c*/ 	.byte	0x03, 0x1b
        /*005e*/ 	.short	0x00ff


	//----- nvinfo : EIATTR_EXTERNS
	.align		4
        /*0060*/ 	.byte	0x04, 0x0f
        /*0062*/ 	.short	(.L_22 - .L_21)


	//   ....[0]....
	.align		4
.L_21:
        /*0064*/ 	.word	index@(vprintf)


	//----- nvinfo : EIATTR_MERCURY_ISA_VERSION
	.align		4
.L_22:
        /*0068*/ 	.byte	0x03, 0x5f
        /*006a*/ 	.short	0x0101


	//----- nvinfo : EIATTR_VRC_CTA_INIT_COUNT
	.align		4
        /*006c*/ 	.byte	0x02, 0x4a
	.zero		1
	.zero		1


	//----- nvinfo : EIATTR_SYSCALL_OFFSETS
	.align		4
        /*0070*/ 	.byte	0x04, 0x46
        /*0072*/ 	.short	(.L_24 - .L_23)


	//   ....[0]....
.L_23:
        /*0074*/ 	.word	0x00000390


	//   ....[1]....
        /*0078*/ 	.word	0x00000570


	//   ....[2]....
        /*007c*/ 	.word	0x00000770


	//----- nvinfo : EIATTR_EXIT_INSTR_OFFSETS
	.align		4
.L_24:
        /*0080*/ 	.byte	0x04, 0x1c
        /*0082*/ 	.short	(.L_26 - .L_25)


	//   ....[0]....
.L_25:
        /*0084*/ 	.word	0x00000790


	//   ....[1]....
        /*0088*/ 	.word	0x00000b70


	//   ....[2]....
        /*008c*/ 	.word	0x00000cb0


	//----- nvinfo : EIATTR_CRS_STACK_SIZE
	.align		4
.L_26:
        /*0090*/ 	.byte	0x04, 0x1e
        /*0092*/ 	.short	(.L_28 - .L_27)
.L_27:
        /*0094*/ 	.word	0x00000000


	//----- nvinfo : EIATTR_CBANK_PARAM_SIZE
	.align		4
.L_28:
        /*0098*/ 	.byte	0x03, 0x19
        /*009a*/ 	.short	0x0028


	//----- nvinfo : EIATTR_PARAM_CBANK
	.align		4
        /*009c*/ 	.byte	0x04, 0x0a
        /*009e*/ 	.short	(.L_30 - .L_29)
	.align		4
.L_29:
        /*00a0*/ 	.word	index@(.nv.constant0._Z16GPUpartitionningPiiS_iS_)
        /*00a4*/ 	.short	0x0380
        /*00a6*/ 	.short	0x0028


	//----- nvinfo : EIATTR_SW_WAR
	.align		4
.L_30:
        /*00a8*/ 	.byte	0x04, 0x36
        /*00aa*/ 	.short	(.L_32 - .L_31)
.L_31:
        /*00ac*/ 	.word	0x00000008
.L_32:


//--------------------- .nv.callgraph             --------------------------
	.section	.nv.callgraph,"",@"SHT_CUDA_CALLGRAPH"
	.align	4
	.sectionentsize	8
	.align		4
        /*0000*/ 	.word	0x00000000
	.align		4
        /*0004*/ 	.word	0xffffffff
	.align		4
        /*0008*/ 	.word	index@(_Z16GPUpartitionningPiiS_iS_)
	.align		4
        /*000c*/ 	.word	index@(vprintf)
	.align		4
        /*0010*/ 	.word	0x00000000
	.align		4
        /*0014*/ 	.word	0xfffffffe
	.align		4
        /*0018*/ 	.word	0x00000000
	.align		4
        /*001c*/ 	.word	0xfffffffd
	.align		4
        /*0020*/ 	.word	0x00000000
	.align		4
        /*0024*/ 	.word	0xfffffffc


//--------------------- .nv.constant4             --------------------------
	.section	.nv.constant4,"a",@progbits
	.align	8
	.align		8
.nv.constant4:
        /*0000*/ 	.dword	vprintf
	.align		8
        /*0008*/ 	.dword	$str
	.align		8
        /*0010*/ 	.dword	$str$1
	.align		8
        /*0018*/ 	.dword	$str$2


//--------------------- .text._Z16GPUpartitionningPiiS_iS_ --------------------------
	.section	.text._Z16GPUpartitionningPiiS_iS_,"ax",@progbits
	.align	128
        .global         _Z16GPUpartitionningPiiS_iS_
        .type           _Z16GPUpartitionningPiiS_iS_,@function
        .size           _Z16GPUpartitionningPiiS_iS_,(.L_x_12 - _Z16GPUpartitionningPiiS_iS_)
        .other          _Z16GPUpartitionningPiiS_iS_,@"STO_CUDA_ENTRY STV_DEFAULT"
_Z16GPUpartitionningPiiS_iS_:
.text._Z16GPUpartitionningPiiS_iS_:
[----:B------:R-:W0:Y:S01]  /*0000*/  LDC R1, c[0x0][0x37c] ;  /* 0x0000df00ff017b82 */ /* 0x000e220000000800 */
[----:B------:R-:W1:Y:S07]  /*0010*/  LDCU UR5, c[0x0][0x2fc] ;  /* 0x00005f80ff0577ac */ /* 0x000e6e0008000800 */
[----:B------:R-:W2:Y:S01]  /*0020*/  LDC R2, c[0x0][0x360] ;  /* 0x0000d800ff027b82 */ /* 0x000ea20000000800 */
[----:B------:R-:W3:Y:S01]  /*0030*/  S2R R5, SR_TID.X ;  /* 0x0000000000057919 */ /* 0x000ee20000002100 */
[----:B0-----:R-:W-:Y:S01]  /*0040*/  VIADD R1, R1, 0xffffffe0 ;  /* 0xffffffe001017836 */ /* 0x001fe20000000000 */
[----:B------:R-:W2:Y:S01]  /*0050*/  LDCU UR4, c[0x0][0x370] ;  /* 0x00006e00ff0477ac */ /* 0x000ea20008000800 */
[----:B------:R-:W-:Y:S01]  /*0060*/  BSSY.RECONVERGENT B7, `(.L_x_0) ;  /* 0x0000049000077945 */ /* 0x000fe20003800200 */
[----:B------:R-:W-:-:S02]  /*0070*/  HFMA2 R17, -RZ, RZ, 0, 0 ;  /* 0x00000000ff117431 */ /* 0x000fc400000001ff */
[----:B------:R-:W-:Y:S01]  /*0080*/  IMAD.MOV.U32 R25, RZ, RZ, RZ ;  /* 0x000000ffff197224 */ /* 0x000fe200078e00ff */
[----:B------:R-:W0:Y:S01]  /*0090*/  LDCU UR38, c[0x0][0x398] ;  /* 0x00007300ff2677ac */ /* 0x000e220008000800 */
[----:B------:R-:W0:Y:S01]  /*00a0*/  LDCU UR39, c[0x0][0x388] ;  /* 0x00007100ff2777ac */ /* 0x000e220008000800 */
[----:B------:R-:W4:Y:S01]  /*00b0*/  LDCU.64 UR36, c[0x0][0x358] ;  /* 0x00006b00ff2477ac */ /* 0x000f220008000a00 */
[----:B--2---:R-:W-:Y:S01]  /*00c0*/  IMAD R27, R2, UR4, RZ ;  /* 0x00000004021b7c24 */ /* 0x004fe2000f8e02ff */
[----:B------:R-:W3:Y:S03]  /*00d0*/  S2UR UR4, SR_CTAID.X ;  /* 0x00000000000479c3 */ /* 0x000ee60000002500 */
[----:B------:R-:W2:Y:S01]  /*00e0*/  I2F.U32.RP R0, R27 ;  /* 0x0000001b00007306 */ /* 0x000ea20000209000 */
[----:B------:R-:W-:Y:S01]  /*00f0*/  IADD3 R7, PT, PT, RZ, -R27, RZ ;  /* 0x8000001bff077210 */ /* 0x000fe20007ffe0ff */
[----:B0-----:R-:W-:Y:S01]  /*0100*/  UIADD3 UR38, UPT, UPT, UR38, UR39, URZ ;  /* 0x0000002726267290 */ /* 0x001fe2000fffe0ff */
[----:B------:R-:W-:-:S05]  /*0110*/  ISETP.NE.U32.AND P0, PT, R27, RZ, PT ;  /* 0x000000ff1b00720c */ /* 0x000fca0003f05070 */
[----:B--2---:R-:W0:Y:S02]  /*0120*/  MUFU.RCP R0, R0 ;  /* 0x0000000000007308 */ /* 0x004e240000001000 */
[----:B0-----:R-:W-:Y:S02]  /*0130*/  VIADD R3, R0, 0xffffffe ;  /* 0x0ffffffe00037836 */ /* 0x001fe40000000000 */
[----:B---3--:R-:W-:Y:S01]  /*0140*/  IMAD R0, R2, UR4, R5 ;  /* 0x0000000402007c24 */ /* 0x008fe2000f8e0205 */
[----:B------:R-:W0:Y:S01]  /*0150*/  LDCU UR4, c[0x0][0x2f8] ;  /* 0x00005f00ff0477ac */ /* 0x000e220008000800 */
[----:B------:R-:W-:Y:S02]  /*0160*/  IMAD.MOV.U32 R2, RZ, RZ, RZ ;  /* 0x000000ffff027224 */ /* 0x000fe400078e00ff */
[----:B------:R-:W2:Y:S02]  /*0170*/  F2I.FTZ.U32.TRUNC.NTZ R3, R3 ;  /* 0x0000000300037305 */ /* 0x000ea4000021f000 */
[----:B--2---:R-:W-:Y:S01]  /*0180*/  IMAD R7, R7, R3, RZ ;  /* 0x0000000307077224 */ /* 0x004fe200078e02ff */
[----:B0-----:R-:W-:-:S03]  /*0190*/  IADD3 R26, P3, PT, R1, UR4, RZ ;  /* 0x00000004011a7c10 */ /* 0x001fc6000ff7e0ff */
[----:B------:R-:W-:-:S04]  /*01a0*/  IMAD.HI.U32 R5, R3, R7, R2 ;  /* 0x0000000703057227 */ /* 0x000fc800078e0002 */
[----:B------:R-:W-:-:S04]  /*01b0*/  IMAD R2, R0, UR38, RZ ;  /* 0x0000002600027c24 */ /* 0x000fc8000f8e02ff */
[----:B------:R-:W-:-:S04]  /*01c0*/  IMAD.HI.U32 R22, R5, R2, RZ ;  /* 0x0000000205167227 */ /* 0x000fc800078e00ff */
[----:B------:R-:W-:-:S04]  /*01d0*/  IMAD.MOV R4, RZ, RZ, -R22 ;  /* 0x000000ffff047224 */ /* 0x000fc800078e0a16 */
[----:B------:R-:W-:-:S05]  /*01e0*/  IMAD R2, R27, R4, R2 ;  /* 0x000000041b027224 */ /* 0x000fca00078e0202 */
[----:B------:R-:W-:-:S13]  /*01f0*/  ISETP.GE.U32.AND P2, PT, R2, R27, PT ;  /* 0x0000001b0200720c */ /* 0x000fda0003f46070 */
[----:B------:R-:W-:Y:S01]  /*0200*/  @P2 IADD3 R2, PT, PT, -R27, R2, RZ ;  /* 0x000000021b022210 */ /* 0x000fe20007ffe1ff */
[----:B------:R-:W-:Y:S01]  /*0210*/  @P2 VIADD R22, R22, 0x1 ;  /* 0x0000000116162836 */ /* 0x000fe20000000000 */
[----:B------:R-:W-:Y:S02]  /*0220*/  ISETP.NE.AND P2, PT, R0, RZ, PT ;  /* 0x000000ff0000720c */ /* 0x000fe40003f45270 */
[----:B------:R-:W-:Y:S01]  /*0230*/  ISETP.GE.U32.AND P1, PT, R2, R27, PT ;  /* 0x0000001b0200720c */ /* 0x000fe20003f26070 */
[----:B-1----:R-:W-:-:S12]  /*0240*/  IMAD.X R2, RZ, RZ, UR5, P3 ;  /* 0x00000005ff027e24 */ /* 0x002fd800098e06ff */
[----:B------:R-:W-:Y:S01]  /*0250*/  @P1 VIADD R22, R22, 0x1 ;  /* 0x0000000116161836 */ /* 0x000fe20000000000 */
[----:B------:R-:W-:Y:S01]  /*0260*/  @!P0 LOP3.LUT R22, RZ, R27, RZ, 0x33, !PT ;  /* 0x0000001bff168212 */ /* 0x000fe200078e33ff */
[----:B----4-:R-:W-:Y:S06]  /*0270*/  @!P2 BRA `(.L_x_1) ;  /* 0x00000000009ca947 */ /* 0x010fec0003800000 */
[C---:B------:R-:W-:Y:S02]  /*0280*/  ISETP.GT.AND P0, PT, R22.reuse, UR39, PT ;  /* 0x0000002716007c0c */ /* 0x040fe4000bf04270 */
[C---:B------:R-:W-:Y:S02]  /*0290*/  IADD3 R23, PT, PT, R22.reuse, -UR39, RZ ;  /* 0x8000002716177c10 */ /* 0x040fe4000fffe0ff */
[----:B------:R-:W-:Y:S02]  /*02a0*/  VIMNMX R19, PT, PT, R22, UR39, PT ;  /* 0x0000002716137c48 */ /* 0x000fe4000bfe0100 */
[----:B------:R-:W-:-:S05]  /*02b0*/  SEL R23, R23, RZ, P0 ;  /* 0x000000ff17177207 */ /* 0x000fca0000000000 */
[----:B------:R-:W-:-:S07]  /*02c0*/  IMAD.MOV.U32 R16, RZ, RZ, R23 ;  /* 0x000000ffff107224 */ /* 0x000fce00078e0017 */
.L_x_5:
[----:B------:R-:W-:Y:S01]  /*02d0*/  BSSY.RECONVERGENT B6, `(.L_x_2) ;  /* 0x000001b000067945 */ /* 0x000fe20003800200 */
.L_x_4:
[----:B------:R-:W-:Y:S01]  /*02e0*/  MOV R8, 0x0 ;  /* 0x0000000000087802 */ /* 0x000fe20000000f00 */
[----:B------:R0:W-:Y:S01]  /*02f0*/  STL.64 [R1], R18 ;  /* 0x0000001201007387 */ /* 0x0001e20000100a00 */
[----:B------:R-:W1:Y:S01]  /*0300*/  LDCU.64 UR4, c[0x4][0x8] ;  /* 0x01000100ff0477ac */ /* 0x000e620008000a00 */
[----:B------:R-:W-:Y:S02]  /*0310*/  IMAD.MOV.U32 R6, RZ, RZ, R26 ;  /* 0x000000ffff067224 */ /* 0x000fe400078e001a */
[----:B------:R0:W-:Y:S01]  /*0320*/  STL.64 [R1+0x8], R16 ;  /* 0x0000081001007387 */ /* 0x0001e20000100a00 */
[----:B------:R-:W2:Y:S01]  /*0330*/  LDC.64 R8, c[0x4][R8] ;  /* 0x0100000008087b82 */ /* 0x000ea20000000a00 */
[----:B------:R-:W-:Y:S02]  /*0340*/  IMAD.MOV.U32 R7, RZ, RZ, R2 ;  /* 0x000000ffff077224 */ /* 0x000fe400078e0002 */
[----:B------:R0:W-:Y:S01]  /*0350*/  STL [R1+0x10], R25 ;  /* 0x0000101901007387 */ /* 0x0001e20000100800 */
[----:B-1----:R-:W-:Y:S01]  /*0360*/  IMAD.U32 R4, RZ, RZ, UR4 ;  /* 0x00000004ff047e24 */ /* 0x002fe2000f8e00ff */
[----:B0-----:R-:W-:-:S07]  /*0370*/  MOV R5, UR5 ;  /* 0x0000000500057c02 */ /* 0x001fce0008000f00 */
[----:B------:R-:W-:-:S07]  /*0380*/  LEPC R20, `(.L_x_3) ;  /* 0x000000001014794e */ /* 0x000fce0000000000 */
[----:B--2---:R-:W-:Y:S05]  /*0390*/  CALL.ABS.NOINC R8 ;  /* 0x0000000008007343 */ /* 0x004fea0003c00000 */
.L_x_3:
[----:B------:R-:W0:Y:S01]  /*03a0*/  LDC.64 R4, c[0x0][0x380] ;  /* 0x0000e000ff047b82 */ /* 0x000e220000000a00 */
[----:B------:R-:W-:-:S04]  /*03b0*/  IADD3 R0, PT, PT, R19, -R16, RZ ;  /* 0x8000001013007210 */ /* 0x000fc80007ffe0ff */
[----:B------:R-:W-:-:S03]  /*03c0*/  LEA.HI R18, R0, R0, RZ, 0x1 ;  /* 0x0000000000127211 */ /* 0x000fc600078f08ff */
[----:B------:R-:W1:Y:S01]  /*03d0*/  LDC.64 R6, c[0x0][0x390] ;  /* 0x0000e400ff067b82 */ /* 0x000e620000000a00 */
[----:B------:R-:W-:-:S05]  /*03e0*/  SHF.R.S32.HI R18, RZ, 0x1, R18 ;  /* 0x00000001ff127819 */ /* 0x000fca0000011412 */
[--C-:B------:R-:W-:Y:S02]  /*03f0*/  IMAD.IADD R17, R19, 0x1, -R18.reuse ;  /* 0x0000000113117824 */ /* 0x100fe400078e0a12 */
[----:B------:R-:W-:Y:S02]  /*0400*/  IMAD.IADD R25, R23, 0x1, R18 ;  /* 0x0000000117197824 */ /* 0x000fe400078e0212 */
[----:B0-----:R-:W-:-:S05]  /*0410*/  IMAD.WIDE R4, R17, 0x4, R4 ;  /* 0x0000000411047825 */ /* 0x001fca00078e0204 */
[----:B------:R-:W2:Y:S01]  /*0420*/  LDG.E R0, desc[UR36][R4.64] ;  /* 0x0000002404007981 */ /* 0x000ea2000c1e1900 */
[----:B-1----:R-:W-:-:S05]  /*0430*/  IMAD.WIDE R6, R25, 0x4, R6 ;  /* 0x0000000419067825 */ /* 0x002fca00078e0206 */
[----:B------:R-:W2:Y:S02]  /*0440*/  LDG.E R3, desc[UR36][R6.64+-0x4] ;  /* 0xfffffc2406037981 */ /* 0x000ea4000c1e1900 */
[----:B--2---:R-:W-:-:S13]  /*0450*/  ISETP.GT.AND P0, PT, R0, R3, PT ;  /* 0x000000030000720c */ /* 0x004fda0003f04270 */
[----:B------:R-:W-:Y:S01]  /*0460*/  @!P0 IADD3 R16, PT, PT, R17, 0x1, RZ ;  /* 0x0000000111108810 */ /* 0x000fe20007ffe0ff */
[----:B------:R-:W-:Y:S06]  /*0470*/  @!P0 BRA `(.L_x_4) ;  /* 0xfffffffc00988947 */ /* 0x000fec000383ffff */
[----:B------:R-:W-:Y:S05]  /*0480*/  BSYNC.RECONVERGENT B6 ;  /* 0x0000000000067941 */ /* 0x000fea0003800200 */
.L_x_2:
[----:B------:R-:W2:Y:S04]  /*0490*/  LDG.E R4, desc[UR36][R4.64+-0x4] ;  /* 0xfffffc2404047981 */ /* 0x000ea8000c1e1900 */
[----:B------:R-:W2:Y:S02]  /*04a0*/  LDG.E R7, desc[UR36][R6.64] ;  /* 0x0000002406077981 */ /* 0x000ea4000c1e1900 */
[----:B--2---:R-:W-:-:S13]  /*04b0*/  ISETP.GT.AND P0, PT, R4, R7, PT ;  /* 0x000000070400720c */ /* 0x004fda0003f04270 */
[----:B------:R-:W-:Y:S02]  /*04c0*/  @P0 VIADD R23, R25, 0x1 ;  /* 0x0000000119170836 */ /* 0x000fe40000000000 */
[----:B------:R-:W-:Y:S01]  /*04d0*/  @P0 VIADD R19, R17, 0xffffffff ;  /* 0xffffffff11130836 */ /* 0x000fe20000000000 */
[----:B------:R-:W-:Y:S06]  /*04e0*/  @P0 BRA `(.L_x_5) ;  /* 0xfffffffc00780947 */ /* 0x000fec000383ffff */
.L_x_1:
[----:B------:R-:W-:Y:S05]  /*04f0*/  BSYNC.RECONVERGENT B7 ;  /* 0x0000000000077941 */ /* 0x000fea0003800200 */
.L_x_0:
[----:B------:R-:W-:Y:S01]  /*0500*/  MOV R16, 0x0 ;  /* 0x0000000000107802 */ /* 0x000fe20000000f00 */
[----:B------:R-:W0:Y:S01]  /*0510*/  LDCU.64 UR4, c[0x4][0x10] ;  /* 0x01000200ff0477ac */ /* 0x000e220008000a00 */
[----:B------:R-:W-:Y:S02]  /*0520*/  CS2R R6, SRZ ;  /* 0x0000000000067805 */ /* 0x000fe4000001ff00 */
[----:B------:R1:W2:Y:S01]  /*0530*/  LDC.64 R8, c[0x4][R16] ;  /* 0x0100000010087b82 */ /* 0x0002a20000000a00 */
[----:B0-----:R-:W-:Y:S01]  /*0540*/  MOV R4, UR4 ;  /* 0x0000000400047c02 */ /* 0x001fe20008000f00 */
[----:B-1----:R-:W-:-:S07]  /*0550*/  IMAD.U32 R5, RZ, RZ, UR5 ;  /* 0x00000005ff057e24 */ /* 0x002fce000f8e00ff */
[----:B------:R-:W-:-:S07]  /*0560*/  LEPC R20, `(.L_x_6) ;  /* 0x000000001014794e */ /* 0x000fce0000000000 */
[----:B--2---:R-:W-:Y:S05]  /*0570*/  CALL.ABS.NOINC R8 ;  /* 0x0000000008007343 */ /* 0x004fea0003c00000 */
.L_x_6:
[----:B------:R-:W0:Y:S01]  /*0580*/  I2F.U32.RP R3, R27 ;  /* 0x0000001b00037306 */ /* 0x000e220000209000 */
[----:B------:R-:W-:Y:S01]  /*0590*/  IADD3 R7, PT, PT, RZ, -R27, RZ ;  /* 0x8000001bff077210 */ /* 0x000fe20007ffe0ff */
[----:B------:R-:W1:Y:S01]  /*05a0*/  LDC R8, c[0x0][0x388] ;  /* 0x0000e200ff087b82 */ /* 0x000e620000000800 */
[----:B------:R-:W-:Y:S01]  /*05b0*/  ISETP.NE.U32.AND P2, PT, R27, RZ, PT ;  /* 0x000000ff1b00720c */ /* 0x000fe20003f45070 */
[----:B------:R-:W2:Y:S01]  /*05c0*/  LDCU.64 UR4, c[0x4][0x18] ;  /* 0x01000300ff0477ac */ /* 0x000ea20008000a00 */
[----:B------:R-:W-:Y:S02]  /*05d0*/  MOV R9, R17 ;  /* 0x0000001100097202 */ /* 0x000fe40000000f00 */
[----:B------:R-:W-:-:S03]  /*05e0*/  MOV R6, R26 ;  /* 0x0000001a00067202 */ /* 0x000fc60000000f00 */
[----:B------:R-:W3:Y:S01]  /*05f0*/  LDC R24, c[0x0][0x398] ;  /* 0x0000e600ff187b82 */ /* 0x000ee20000000800 */
[----:B0-----:R-:W0:Y:S07]  /*0600*/  MUFU.RCP R3, R3 ;  /* 0x0000000300037308 */ /* 0x001e2e0000001000 */
[----:B------:R4:W2:Y:S01]  /*0610*/  LDC.64 R10, c[0x4][R16] ;  /* 0x01000000100a7b82 */ /* 0x0008a20000000a00 */
[----:B-1----:R4:W-:Y:S01]  /*0620*/  STL.64 [R1], R8 ;  /* 0x0000000801007387 */ /* 0x0029e20000100a00 */
[----:B0-----:R-:W-:-:S03]  /*0630*/  VIADD R4, R3, 0xffffffe ;  /* 0x0ffffffe03047836 */ /* 0x001fc60000000000 */
[----:B---3--:R4:W-:Y:S01]  /*0640*/  STL.64 [R1+0x8], R24 ;  /* 0x0000081801007387 */ /* 0x0089e20000100a00 */
[----:B------:R0:W1:Y:S02]  /*0650*/  F2I.FTZ.U32.TRUNC.NTZ R5, R4 ;  /* 0x0000000400057305 */ /* 0x000064000021f000 */
[----:B0-----:R-:W-:Y:S02]  /*0660*/  IMAD.MOV.U32 R4, RZ, RZ, RZ ;  /* 0x000000ffff047224 */ /* 0x001fe400078e00ff */
[----:B-1----:R-:W-:-:S04]  /*0670*/  IMAD R7, R7, R5, RZ ;  /* 0x0000000507077224 */ /* 0x002fc800078e02ff */
[----:B------:R-:W-:-:S04]  /*0680*/  IMAD.HI.U32 R7, R5, R7, R4 ;  /* 0x0000000705077227 */ /* 0x000fc800078e0004 */
[----:B--2---:R-:W-:Y:S02]  /*0690*/  IMAD.U32 R4, RZ, RZ, UR4 ;  /* 0x00000004ff047e24 */ /* 0x004fe4000f8e00ff */
[----:B------:R-:W-:-:S04]  /*06a0*/  IMAD.HI.U32 R23, R7, UR38, RZ ;  /* 0x0000002607177c27 */ /* 0x000fc8000f8e00ff */
[----:B------:R-:W-:Y:S02]  /*06b0*/  IMAD.MOV R0, RZ, RZ, -R23 ;  /* 0x000000ffff007224 */ /* 0x000fe400078e0a17 */
[----:B------:R-:W-:Y:S02]  /*06c0*/  IMAD.U32 R5, RZ, RZ, UR5 ;  /* 0x00000005ff057e24 */ /* 0x000fe4000f8e00ff */
[----:B------:R-:W-:Y:S02]  /*06d0*/  IMAD R0, R27, R0, UR38 ;  /* 0x000000261b007e24 */ /* 0x000fe4000f8e0200 */
[----:B------:R-:W-:-:S03]  /*06e0*/  IMAD.MOV.U32 R7, RZ, RZ, R2 ;  /* 0x000000ffff077224 */ /* 0x000fc600078e0002 */
[----:B------:R-:W-:-:S13]  /*06f0*/  ISETP.GE.U32.AND P0, PT, R0, R27, PT ;  /* 0x0000001b0000720c */ /* 0x000fda0003f06070 */
[----:B------:R-:W-:Y:S01]  /*0700*/  @P0 IADD3 R0, PT, PT, -R27, R0, RZ ;  /* 0x000000001b000210 */ /* 0x000fe20007ffe1ff */
[----:B------:R-:W-:-:S03]  /*0710*/  @P0 VIADD R23, R23, 0x1 ;  /* 0x0000000117170836 */ /* 0x000fc60000000000 */
[----:B------:R-:W-:-:S13]  /*0720*/  ISETP.GE.U32.AND P1, PT, R0, R27, PT ;  /* 0x0000001b0000720c */ /* 0x000fda0003f26070 */
[----:B------:R-:W-:Y:S01]  /*0730*/  @P1 VIADD R23, R23, 0x1 ;  /* 0x0000000117171836 */ /* 0x000fe20000000000 */
[----:B------:R-:W-:-:S05]  /*0740*/  @!P2 LOP3.LUT R23, RZ, R27, RZ, 0x33, !PT ;  /* 0x0000001bff17a212 */ /* 0x000fca00078e33ff */
[----:B------:R4:W-:Y:S02]  /*0750*/  STL.64 [R1+0x10], R22 ;  /* 0x0000101601007387 */ /* 0x0009e40000100a00 */
[----:B------:R-:W-:-:S07]  /*0760*/  LEPC R20, `(.L_x_7) ;  /* 0x000000001014794e */ /* 0x000fce0000000000 */
[----:B----4-:R-:W-:Y:S05]  /*0770*/  CALL.ABS.NOINC R10 ;  /* 0x000000000a007343 */ /* 0x010fea0003c00000 */
.L_x_7:
[----:B------:R-:W-:-:S13]  /*0780*/  ISETP.GE.AND P0, PT, R23, 0x1, PT ;  /* 0x000000011700780c */ /* 0x000fda0003f06270 */
[----:B------:R-:W-:Y:S05]  /*0790*/  @!P0 EXIT ;  /* 0x000000000000894d */ /* 0x000fea0003800000 */
[C---:B------:R-:W-:Y:S01]  /*07a0*/  ISETP.GE.U32.AND P1, PT, R23.reuse, 0x4, PT ;  /* 0x000000041700780c */ /* 0x040fe20003f26070 */
[----:B------:R-:W-:Y:S01]  /*07b0*/  HFMA2 R11, -RZ, RZ, 0, 0 ;  /* 0x00000000ff0b7431 */ /* 0x000fe200000001ff */
[----:B------:R-:W-:-:S04]  /*07c0*/  LOP3.LUT R0, R23, 0x3, RZ, 0xc0, !PT ;  /* 0x0000000317007812 */ /* 0x000fc800078ec0ff */
[----:B------:R-:W-:-:S07]  /*07d0*/  ISETP.NE.AND P0, PT, R0, RZ, PT ;  /* 0x000000ff0000720c */ /* 0x000fce0003f05270 */
[----:B------:R-:W-:Y:S06]  /*07e0*/  @!P1 BRA `(.L_x_8) ;  /* 0x0000000000e09947 */ /* 0x000fec0003800000 */
[----:B------:R-:W0:Y:S01]  /*07f0*/  LDC.64 R2, c[0x0][0x380] ;  /* 0x0000e000ff027b82 */ /* 0x000e220000000a00 */
[----:B------:R-:W-:Y:S01]  /*0800*/  LOP3.LUT R11, R23, 0x7ffffffc, RZ, 0xc0, !PT ;  /* 0x7ffffffc170b7812 */ /* 0x000fe200078ec0ff */
[----:B------:R-:W-:Y:S01]  /*0810*/  BSSY.RECONVERGENT B0, `(.L_x_8) ;  /* 0x0000035000007945 */ /* 0x000fe20003800200 */
[----:B------:R-:W-:Y:S01]  /*0820*/  SHF.R.S32.HI R12, RZ, 0x1f, R22 ;  /* 0x0000001fff0c7819 */ /* 0x000fe20000011416 */
[----:B------:R-:W-:Y:S01]  /*0830*/  IMAD.MOV.U32 R13, RZ, RZ, RZ ;  /* 0x000000ffff0d7224 */ /* 0x000fe200078e00ff */
[----:B------:R-:W-:-:S03]  /*0840*/  IADD3 R10, PT, PT, -R11, RZ, RZ ;  /* 0x000000ff0b0a7210 */ /* 0x000fc60007ffe1ff */
[----:B------:R-:W1:Y:S08]  /*0850*/  LDC.64 R4, c[0x0][0x390] ;  /* 0x0000e400ff047b82 */ /* 0x000e700000000a00 */
[----:B------:R-:W2:Y:S02]  /*0860*/  LDC.64 R6, c[0x0][0x3a0] ;  /* 0x0000e800ff067b82 */ /* 0x000ea40000000a00 */
.L_x_9:
[----:B-1-3--:R-:W-:Y:S01]  /*0870*/  IMAD.WIDE R26, R25, 0x4, R4 ;  /* 0x00000004191a7825 */ /* 0x00afe200078e0204 */
[----:B------:R-:W1:Y:S03]  /*0880*/  LDCU.64 UR4, c[0x0][0x3a0] ;  /* 0x00007400ff0477ac */ /* 0x000e660008000a00 */
[----:B0-----:R-:W-:Y:S02]  /*0890*/  IMAD.WIDE R8, R17, 0x4, R2 ;  /* 0x0000000411087825 */ /* 0x001fe400078e0202 */
[----:B------:R-:W3:Y:S04]  /*08a0*/  LDG.E R26, desc[UR36][R26.64] ;  /* 0x000000241a1a7981 */ /* 0x000ee8000c1e1900 */
[----:B------:R-:W3:Y:S01]  /*08b0*/  LDG.E R23, desc[UR36][R8.64] ;  /* 0x0000002408177981 */ /* 0x000ee2000c1e1900 */
[----:B------:R-:W-:-:S04]  /*08c0*/  IMAD.IADD R15, R22, 0x1, R13 ;  /* 0x00000001160f7824 */ /* 0x000fc800078e020d */
[----:B--2---:R-:W-:Y:S01]  /*08d0*/  IMAD.WIDE R14, R15, 0x4, R6 ;  /* 0x000000040f0e7825 */ /* 0x004fe200078e0206 */
[----:B---3--:R-:W-:-:S13]  /*08e0*/  ISETP.GE.AND P1, PT, R23, R26, PT ;  /* 0x0000001a1700720c */ /* 0x008fda0003f26270 */
[----:B------:R-:W-:Y:S01]  /*08f0*/  @!P1 IADD3 R17, PT, PT, R17, 0x1, RZ ;  /* 0x0000000111119810 */ /* 0x000fe20007ffe0ff */
[----:B------:R-:W-:Y:S01]  /*0900*/  @P1 VIADD R25, R25, 0x1 ;  /* 0x0000000119191836 */ /* 0x000fe20000000000 */
[----:B------:R-:W-:Y:S03]  /*0910*/  @!P1 STG.E desc[UR36][R14.64], R23 ;  /* 0x000000170e009986 */ /* 0x000fe6000c101924 */
[----:B------:R-:W-:-:S04]  /*0920*/  IMAD.WIDE R18, R17, 0x4, R2 ;  /* 0x0000000411127825 */ /* 0x000fc800078e0202 */
[----:B------:R-:W-:Y:S01]  /*0930*/  IMAD.WIDE R20, R25, 0x4, R4 ;  /* 0x0000000419147825 */ /* 0x000fe200078e0204 */
[----:B------:R0:W-:Y:S04]  /*0940*/  @P1 STG.E desc[UR36][R14.64], R26 ;  /* 0x0000001a0e001986 */ /* 0x0001e8000c101924 */
[----:B------:R-:W2:Y:S04]  /*0950*/  LDG.E R29, desc[UR36][R18.64] ;  /* 0x00000024121d7981 */ /* 0x000ea8000c1e1900 */
[----:B------:R-:W2:Y:S01]  /*0960*/  LDG.E R24, desc[UR36][R20.64] ;  /* 0x0000002414187981 */ /* 0x000ea2000c1e1900 */
[----:B------:R-:W-:-:S04]  /*0970*/  IADD3 R9, P2, PT, R22, R13, RZ ;  /* 0x0000000d16097210 */ /* 0x000fc80007f5e0ff */
[----:B------:R-:W-:Y:S02]  /*0980*/  IADD3.X R16, PT, PT, RZ, R12, RZ, P2, !PT ;  /* 0x0000000cff107210 */ /* 0x000fe400017fe4ff */
[----:B-1----:R-:W-:-:S04]  /*0990*/  LEA R8, P2, R9, UR4, 0x2 ;  /* 0x0000000409087c11 */ /* 0x002fc8000f8410ff */
[----:B------:R-:W-:Y:S02]  /*09a0*/  LEA.HI.X R9, R9, UR5, R16, 0x2, P2 ;  /* 0x0000000509097c11 */ /* 0x000fe400090f1410 */
[----:B--2---:R-:W-:-:S13]  /*09b0*/  ISETP.GE.AND P1, PT, R29, R24, PT ;  /* 0x000000181d00720c */ /* 0x004fda0003f26270 */
[----:B------:R-:W-:Y:S01]  /*09c0*/  @P1 IADD3 R25, PT, PT, R25, 0x1, RZ ;  /* 0x0000000119191810 */ /* 0x000fe20007ffe0ff */
[----:B------:R-:W-:-:S04]  /*09d0*/  @!P1 VIADD R17, R17, 0x1 ;  /* 0x0000000111119836 */ /* 0x000fc80000000000 */
[----:B0-----:R-:W-:-:S04]  /*09e0*/  IMAD.WIDE R14, R17, 0x4, R2 ;  /* 0x00000004110e7825 */ /* 0x001fc800078e0202 */
[----:B------:R-:W-:Y:S01]  /*09f0*/  IMAD.WIDE R18, R25, 0x4, R4 ;  /* 0x0000000419127825 */ /* 0x000fe200078e0204 */
[----:B------:R3:W-:Y:S04]  /*0a00*/  @P1 STG.E desc[UR36][R8.64+0x4], R24 ;  /* 0x0000041808001986 */ /* 0x0007e8000c101924 */
[----:B------:R3:W-:Y:S04]  /*0a10*/  @!P1 STG.E desc[UR36][R8.64+0x4], R29 ;  /* 0x0000041d08009986 */ /* 0x0007e8000c101924 */
[----:B------:R-:W2:Y:S04]  /*0a20*/  LDG.E R15, desc[UR36][R14.64] ;  /* 0x000000240e0f7981 */ /* 0x000ea8000c1e1900 */
[----:B------:R-:W2:Y:S02]  /*0a30*/  LDG.E R18, desc[UR36][R18.64] ;  /* 0x0000002412127981 */ /* 0x000ea4000c1e1900 */
[----:B--2---:R-:W-:-:S13]  /*0a40*/  ISETP.GE.AND P1, PT, R15, R18, PT ;  /* 0x000000120f00720c */ /* 0x004fda0003f26270 */
[----:B------:R-:W-:Y:S01]  /*0a50*/  @P1 IADD3 R25, PT, PT, R25, 0x1, RZ ;  /* 0x0000000119191810 */ /* 0x000fe20007ffe0ff */
[----:B------:R-:W-:-:S04]  /*0a60*/  @!P1 VIADD R17, R17, 0x1 ;  /* 0x0000000111119836 */ /* 0x000fc80000000000 */
[----:B------:R-:W-:-:S04]  /*0a70*/  IMAD.WIDE R20, R17, 0x4, R2 ;  /* 0x0000000411147825 */ /* 0x000fc800078e0202 */
[----:B------:R-:W-:Y:S01]  /*0a80*/  IMAD.WIDE R26, R25, 0x4, R4 ;  /* 0x00000004191a7825 */ /* 0x000fe200078e0204 */
[----:B------:R3:W-:Y:S04]  /*0a90*/  @P1 STG.E desc[UR36][R8.64+0x8], R18 ;  /* 0x0000081208001986 */ /* 0x0007e8000c101924 */
[----:B------:R3:W-:Y:S04]  /*0aa0*/  @!P1 STG.E desc[UR36][R8.64+0x8], R15 ;  /* 0x0000080f08009986 */ /* 0x0007e8000c101924 */
[----:B------:R-:W2:Y:S04]  /*0ab0*/  LDG.E R21, desc[UR36][R20.64] ;  /* 0x0000002414157981 */ /* 0x000ea8000c1e1900 */
[----:B------:R-:W2:Y:S01]  /*0ac0*/  LDG.E R26, desc[UR36][R26.64] ;  /* 0x000000241a1a7981 */ /* 0x000ea2000c1e1900 */
[----:B------:R-:W-:-:S05]  /*0ad0*/  VIADD R10, R10, 0x4 ;  /* 0x000000040a0a7836 */ /* 0x000fca0000000000 */
[----:B------:R-:W-:Y:S02]  /*0ae0*/  ISETP.NE.AND P2, PT, R10, RZ, PT ;  /* 0x000000ff0a00720c */ /* 0x000fe40003f45270 */
[----:B------:R-:W-:Y:S02]  /*0af0*/  IADD3 R13, PT, PT, R13, 0x4, RZ ;  /* 0x000000040d0d7810 */ /* 0x000fe40007ffe0ff */
[----:B--2---:R-:W-:-:S13]  /*0b00*/  ISETP.GE.AND P1, PT, R21, R26, PT ;  /* 0x0000001a1500720c */ /* 0x004fda0003f26270 */
[----:B------:R3:W-:Y:S04]  /*0b10*/  @P1 STG.E desc[UR36][R8.64+0xc], R26 ;  /* 0x00000c1a08001986 */ /* 0x0007e8000c101924 */
[----:B------:R3:W-:Y:S01]  /*0b20*/  @!P1 STG.E desc[UR36][R8.64+0xc], R21 ;  /* 0x00000c1508009986 */ /* 0x0007e2000c101924 */
[----:B------:R-:W-:Y:S01]  /*0b30*/  @P1 VIADD R25, R25, 0x1 ;  /* 0x0000000119191836 */ /* 0x000fe20000000000 */
[----:B------:R-:W-:Y:S01]  /*0b40*/  @!P1 IADD3 R17, PT, PT, R17, 0x1, RZ ;  /* 0x0000000111119810 */ /* 0x000fe20007ffe0ff */
[----:B------:R-:W-:Y:S06]  /*0b50*/  @P2 BRA `(.L_x_9) ;  /* 0xfffffffc00442947 */ /* 0x000fec000383ffff */
[----:B------:R-:W-:Y:S05]  /*0b60*/  BSYNC.RECONVERGENT B0 ;  /* 0x0000000000007941 */ /* 0x000fea0003800200 */
.L_x_8:
[----:B------:R-:W-:Y:S05]  /*0b70*/  @!P0 EXIT ;  /* 0x000000000000894d */ /* 0x000fea0003800000 */
[----:B------:R-:W0:Y:S01]  /*0b80*/  LDC.64 R2, c[0x0][0x380] ;  /* 0x0000e000ff027b82 */ /* 0x000e220000000a00 */
[----:B------:R-:W-:-:S07]  /*0b90*/  IMAD.MOV R0, RZ, RZ, -R0 ;  /* 0x000000ffff007224 */ /* 0x000fce00078e0a00 */
[----:B------:R-:W1:Y:S08]  /*0ba0*/  LDC.64 R4, c[0x0][0x390] ;  /* 0x0000e400ff047b82 */ /* 0x000e700000000a00 */
[----:B------:R-:W2:Y:S02]  /*0bb0*/  LDC.64 R6, c[0x0][0x3a0] ;  /* 0x0000e800ff067b82 */ /* 0x000ea40000000a00 */
.L_x_10:
[----:B0---4-:R-:W-:-:S04]  /*0bc0*/  IMAD.WIDE R12, R17, 0x4, R2 ;  /* 0x00000004110c7825 */ /* 0x011fc800078e0202 */
[----:B-1-3--:R-:W-:Y:S02]  /*0bd0*/  IMAD.WIDE R14, R25, 0x4, R4 ;  /* 0x00000004190e7825 */ /* 0x00afe400078e0204 */
[----:B------:R-:W3:Y:S04]  /*0be0*/  LDG.E R13, desc[UR36][R12.64] ;  /* 0x000000240c0d7981 */ /* 0x000ee8000c1e1900 */
[----:B------:R-:W3:Y:S01]  /*0bf0*/  LDG.E R14, desc[UR36][R14.64] ;  /* 0x000000240e0e7981 */ /* 0x000ee2000c1e1900 */
[----:B------:R-:W-:Y:S01]  /*0c00*/  IADD3 R9, PT, PT, R22, R11, RZ ;  /* 0x0000000b16097210 */ /* 0x000fe20007ffe0ff */
[----:B------:R-:W-:Y:S01]  /*0c10*/  VIADD R0, R0, 0x1 ;  /* 0x0000000100007836 */ /* 0x000fe20000000000 */
[----:B------:R-:W-:-:S03]  /*0c20*/  IADD3 R11, PT, PT, R11, 0x1, RZ ;  /* 0x000000010b0b7810 */ /* 0x000fc60007ffe0ff */
[----:B--2---:R-:W-:Y:S01]  /*0c30*/  IMAD.WIDE R8, R9, 0x4, R6 ;  /* 0x0000000409087825 */ /* 0x004fe200078e0206 */
[----:B------:R-:W-:Y:S02]  /*0c40*/  ISETP.NE.AND P1, PT, R0, RZ, PT ;  /* 0x000000ff0000720c */ /* 0x000fe40003f25270 */
[----:B---3--:R-:W-:-:S13]  /*0c50*/  ISETP.GE.AND P0, PT, R13, R14, PT ;  /* 0x0000000e0d00720c */ /* 0x008fda0003f06270 */
[----:B------:R4:W-:Y:S01]  /*0c60*/  @P0 STG.E desc[UR36][R8.64], R14 ;  /* 0x0000000e08000986 */ /* 0x0009e2000c101924 */
[----:B------:R-:W-:Y:S01]  /*0c70*/  @P0 VIADD R25, R25, 0x1 ;  /* 0x0000000119190836 */ /* 0x000fe20000000000 */
[----:B------:R-:W-:Y:S02]  /*0c80*/  @!P0 IADD3 R17, PT, PT, R17, 0x1, RZ ;  /* 0x0000000111118810 */ /* 0x000fe40007ffe0ff */
[----:B------:R4:W-:Y:S01]  /*0c90*/  @!P0 STG.E desc[UR36][R8.64], R13 ;  /* 0x0000000d08008986 */ /* 0x0009e2000c101924 */
[----:B------:R-:W-:Y:S05]  /*0ca0*/  @P1 BRA `(.L_x_10) ;  /* 0xfffffffc00c41947 */ /* 0x000fea000383ffff */
[----:B------:R-:W-:Y:S05]  /*0cb0*/  EXIT ;  /* 0x000000000000794d */ /* 0x000fea0003800000 */
.L_x_11:
[----:B------:R-:W-:-:S00]  /*0cc0*/  BRA `(.L_x_11) ;  /* 0xfffffffc00fc7947 */ /* 0x000fc0000383ffff */
[----:B------:R-:W-:-:S00]  /*0cd0*/  NOP ;  /* 0x0000000000007918 */ /* 0x000fc00000000000 */
        /* <DEDUP_REMOVED lines=10> */
.L_x_12:


//--------------------- .nv.global.init           --------------------------
	.section	.nv.global.init,"aw",@progbits
.nv.global.init:
	.type		$str$1,@object
	.size		$str$1,($str - $str$1)
$str$1:
        /*0000*/ 	.byte	0x6d, 0x65, 0x72, 0x67, 0x65, 0x0a, 0x00
	.type		$str,@object
	.size		$str,($str$2 - $str)
$str:
        /*0007*/ 	.byte	0x6f, 0x66, 0x66, 0x73, 0x65, 0x74, 0x20, 0x25, 0x64, 0x20, 0x61, 0x5f, 0x74, 0x6f, 0x70, 0x20
        /*0017*/ 	.byte	0x25, 0x64, 0x20, 0x61, 0x5f, 0x62, 0x6f, 0x74, 0x20, 0x25, 0x64, 0x20, 0x61, 0x20, 0x25, 0x64
        /*0027*/ 	.byte	0x20, 0x62, 0x20, 0x25, 0x64, 0x20, 0x61, 0x69, 0x64, 0x20, 0x25, 0x64, 0x20, 0x62, 0x69, 0x64
        /*0037*/ 	.byte	0x20, 0x25, 0x64, 0x0a, 0x00
	.type		$str$2,@object
	.size		$str$2,(.L_2 - $str$2)
$str$2:
        /*003c*/ 	.byte	0x6e, 0x61, 0x20, 0x25, 0x64, 0x20, 0x61, 0x69, 0x64, 0x20, 0x25, 0x64, 0x20, 0x6e, 0x62, 0x20
        /*004c*/ 	.byte	0x25, 0x64, 0x20, 0x62, 0x69, 0x64, 0x20, 0x25, 0x64, 0x20, 0x69, 0x6e, 0x64, 0x65, 0x78, 0x20
        /*005c*/ 	.byte	0x25, 0x64, 0x20, 0x28, 0x6e, 0x61, 0x2b, 0x6e, 0x62, 0x29, 0x2f, 0x28, 0x62, 0x6c, 0x6f, 0x63
        /*006c*/ 	.byte	0x6b, 0x44, 0x69, 0x6d, 0x2e, 0x78, 0x20, 0x2a, 0x20, 0x67, 0x72, 0x69, 0x64, 0x44, 0x69, 0x6d
        /*007c*/ 	.byte	0x2e, 0x78, 0x29, 0x20, 0x25, 0x64, 0x20, 0x0a, 0x00
.L_2:


//--------------------- .nv.shared.reserved.0     --------------------------
	.section	.nv.shared.reserved.0,"aw",@nobits
	.weak		__nv_reservedSMEM_offset_0_alias
	.size		__nv_reservedSMEM_offset_0_alias, 0, 64
	.other		__nv_reservedSMEM_offset_0_alias,@"STO_CUDA_RESERVED_SHARED STV_DEFAULT"
__nv_reservedSMEM_offset_0_alias:
	.zero		0
	.zero		64


//--------------------- .nv.constant0._Z16GPUpartitionningPiiS_iS_ --------------------------
	.section	.nv.constant0._Z16GPUpartitionningPiiS_iS_,"a",@progbits
	.sectionflags	@""
	.align	4
.nv.constant0._Z16GPUpartitionningPiiS_iS_:
	.zero		936


//--------------------- SYMBOLS --------------------------

	.type		.nv.reservedSmem.offset0,@object
	.size		.nv.reservedSmem.offset0,0x4
	.type		vprintf,@function
